	.headerflags	@"EF_CUDA_TEXMODE_UNIFIED EF_CUDA_64BIT_ADDRESS EF_CUDA_ACCELERATORS EF_CUDA_SM90 EF_CUDA_VIRTUAL_SM(EF_CUDA_SM90)"
	.elftype	@"ET_EXEC"


//--------------------- .nv.info                  --------------------------
	.section	.nv.info,"",@"SHT_CUDA_INFO"
	.align	4


	//----- nvinfo : EIATTR_REGCOUNT
	.align		4
        /*0000*/ 	.byte	0x04, 0x2f
        /*0002*/ 	.short	(.L_3 - .L_2)
	.align		4
.L_2:
        /*0004*/ 	.word	index@(triton_poi_fused__native_batch_norm_legit_no_training_mul_sigmoid_2)
        /*0008*/ 	.word	0x00000016


	//----- nvinfo : EIATTR_MIN_STACK_SIZE
	.align		4
.L_3:
        /*000c*/ 	.byte	0x04, 0x12
        /*000e*/ 	.short	(.L_5 - .L_4)
	.align		4
.L_4:
        /*0010*/ 	.word	index@(triton_poi_fused__native_batch_norm_legit_no_training_mul_sigmoid_2)
        /*0014*/ 	.word	0x00000000


	//----- nvinfo : EIATTR_FRAME_SIZE
	.align		4
.L_5:
        /*0018*/ 	.byte	0x04, 0x11
        /*001a*/ 	.short	(.L_7 - .L_6)
	.align		4
.L_6:
        /*001c*/ 	.word	index@(triton_poi_fused__native_batch_norm_legit_no_training_mul_sigmoid_2)
        /*0020*/ 	.word	0x00000000


	//----- nvinfo : EIATTR_MIN_STACK_SIZE
	.align		4
.L_7:
        /*0024*/ 	.byte	0x04, 0x12
        /*0026*/ 	.short	(.L_9 - .L_8)
	.align		4
.L_8:
        /*0028*/ 	.word	index@(triton_poi_fused__native_batch_norm_legit_no_training_mul_sigmoid_2)
        /*002c*/ 	.word	0x00000000
.L_9:


//--------------------- .nv.info.triton_poi_fused__native_batch_norm_legit_no_training_mul_sigmoid_2 --------------------------
	.section	.nv.info.triton_poi_fused__native_batch_norm_legit_no_training_mul_sigmoid_2,"",@"SHT_CUDA_INFO"
	.sectionflags	@""
	.align	4


	//----- nvinfo : EIATTR_CUDA_API_VERSION
	.align		4
        /*0000*/ 	.byte	0x04, 0x37
        /*0002*/ 	.short	(.L_11 - .L_10)
.L_10:
        /*0004*/ 	.word	0x0000007c


	//----- nvinfo : EIATTR_KPARAM_INFO
	.align		4
.L_11:
        /*0008*/ 	.byte	0x04, 0x17
        /*000a*/ 	.short	(.L_13 - .L_12)
.L_12:
        /*000c*/ 	.word	0x00000000
        /*0010*/ 	.short	0x0006
        /*0012*/ 	.short	0x0030
        /*0014*/ 	.byte	0x00, 0xf0, 0x11, 0x00


	//----- nvinfo : EIATTR_KPARAM_INFO
	.align		4
.L_13:
        /*0018*/ 	.byte	0x04, 0x17
        /*001a*/ 	.short	(.L_15 - .L_14)
.L_14:
        /*001c*/ 	.word	0x00000000
        /*0020*/ 	.short	0x0005
        /*0022*/ 	.short	0x0028
        /*0024*/ 	.byte	0x00, 0xf4, 0x21, 0x00


	//----- nvinfo : EIATTR_KPARAM_INFO
	.align		4
.L_15:
        /*0028*/ 	.byte	0x04, 0x17
        /*002a*/ 	.short	(.L_17 - .L_16)
.L_16:
        /*002c*/ 	.word	0x00000000
        /*0030*/ 	.short	0x0004
        /*0032*/ 	.short	0x0020
        /*0034*/ 	.byte	0x00, 0xf4, 0x21, 0x00


	//----- nvinfo : EIATTR_KPARAM_INFO
	.align		4
.L_17:
        /*0038*/ 	.byte	0x04, 0x17
        /*003a*/ 	.short	(.L_19 - .L_18)
.L_18:
        /*003c*/ 	.word	0x00000000
        /*0040*/ 	.short	0x0003
        /*0042*/ 	.short	0x0018
        /*0044*/ 	.byte	0x00, 0xf4, 0x21, 0x00


	//----- nvinfo : EIATTR_KPARAM_INFO
	.align		4
.L_19:
        /*0048*/ 	.byte	0x04, 0x17
        /*004a*/ 	.short	(.L_21 - .L_20)
.L_20:
        /*004c*/ 	.word	0x00000000
        /*0050*/ 	.short	0x0002
        /*0052*/ 	.short	0x0010
        /*0054*/ 	.byte	0x00, 0xf4, 0x21, 0x00


	//----- nvinfo : EIATTR_KPARAM_INFO
	.align		4
.L_21:
        /*0058*/ 	.byte	0x04, 0x17
        /*005a*/ 	.short	(.L_23 - .L_22)
.L_22:
        /*005c*/ 	.word	0x00000000
        /*0060*/ 	.short	0x0001
        /*0062*/ 	.short	0x0008
        /*0064*/ 	.byte	0x00, 0xf4, 0x21, 0x00


	//----- nvinfo : EIATTR_KPARAM_INFO
	.align		4
.L_23:
        /*0068*/ 	.byte	0x04, 0x17
        /*006a*/ 	.short	(.L_25 - .L_24)
.L_24:
        /*006c*/ 	.word	0x00000000
        /*0070*/ 	.short	0x0000
        /*0072*/ 	.short	0x0000
        /*0074*/ 	.byte	0x00, 0xf4, 0x21, 0x00


	//----- nvinfo : EIATTR_SPARSE_MMA_MASK
	.align		4
.L_25:
        /*0078*/ 	.byte	0x03, 0x50
        /*007a*/ 	.short	0x0000


	//----- nvinfo : EIATTR_MAXREG_COUNT
	.align		4
        /*007c*/ 	.byte	0x03, 0x1b
        /*007e*/ 	.short	0x00ff


	//----- nvinfo : EIATTR_EXIT_INSTR_OFFSETS
	.align		4
        /*0080*/ 	.byte	0x04, 0x1c
        /*0082*/ 	.short	(.L_27 - .L_26)


	//   ....[0]....
.L_26:
        /*0084*/ 	.word	0x000005e0


	//   ....[1]....
        /*0088*/ 	.word	0x00000600


	//----- nvinfo : EIATTR_REQNTID
	.align		4
.L_27:
        /*008c*/ 	.byte	0x04, 0x10
        /*008e*/ 	.short	(.L_29 - .L_28)
.L_28:
        /*0090*/ 	.word	0x00000080
        /*0094*/ 	.word	0x00000001
        /*0098*/ 	.word	0x00000001


	//----- nvinfo : EIATTR_CBANK_PARAM_SIZE
	.align		4
.L_29:
        /*009c*/ 	.byte	0x03, 0x19
        /*009e*/ 	.short	0x0034


	//----- nvinfo : EIATTR_PARAM_CBANK
	.align		4
        /*00a0*/ 	.byte	0x04, 0x0a
        /*00a2*/ 	.short	(.L_31 - .L_30)
	.align		4
.L_30:
        /*00a4*/ 	.word	index@(.nv.constant0.triton_poi_fused__native_batch_norm_legit_no_training_mul_sigmoid_2)
        /*00a8*/ 	.short	0x0210
        /*00aa*/ 	.short	0x0034


	//----- nvinfo : EIATTR_SW_WAR
	.align		4
.L_31:
        /*00ac*/ 	.byte	0x04, 0x36
        /*00ae*/ 	.short	(.L_33 - .L_32)
.L_32:
        /*00b0*/ 	.word	0x00000008
.L_33:


//--------------------- .nv.callgraph             --------------------------
	.section	.nv.callgraph,"",@"SHT_CUDA_CALLGRAPH"
	.align	4
	.sectionentsize	8
	.align		4
        /*0000*/ 	.word	0x00000000
	.align		4
        /*0004*/ 	.word	0xffffffff
	.align		4
        /*0008*/ 	.word	0x00000000
	.align		4
        /*000c*/ 	.word	0xfffffffe
	.align		4
        /*0010*/ 	.word	0x00000000
	.align		4
        /*0014*/ 	.word	0xfffffffd
	.align		4
        /*0018*/ 	.word	0x00000000
	.align		4
        /*001c*/ 	.word	0xfffffffc


//--------------------- .nv.constant4             --------------------------
	.section	.nv.constant4,"a",@progbits
	.align	8
	.align		8
.nv.constant4:
        /*0000*/ 	.dword	_$_str
	.align		8
        /*0008*/ 	.dword	_$_str_$_2


//--------------------- .text.triton_poi_fused__native_batch_norm_legit_no_training_mul_sigmoid_2 --------------------------
	.section	.text.triton_poi_fused__native_batch_norm_legit_no_training_mul_sigmoid_2,"ax",@progbits
	.align	128
        .global         triton_poi_fused__native_batch_norm_legit_no_training_mul_sigmoid_2
        .type           triton_poi_fused__native_batch_norm_legit_no_training_mul_sigmoid_2,@function
        .size           triton_poi_fused__native_batch_norm_legit_no_training_mul_sigmoid_2,(.L_x_1 - triton_poi_fused__native_batch_norm_legit_no_training_mul_sigmoid_2)
        .other          triton_poi_fused__native_batch_norm_legit_no_training_mul_sigmoid_2,@"STO_CUDA_ENTRY STV_DEFAULT"
triton_poi_fused__native_batch_norm_legit_no_training_mul_sigmoid_2:
.text.triton_poi_fused__native_batch_norm_legit_no_training_mul_sigmoid_2:
[----:B------:R-:W0:Y:S01]  /*0000*/  LDC R1, c[0x0][0x28] ;  /* 0x00000a00ff017b82 */ /* 0x000e220000000800 */
[----:B------:R-:W1:Y:S07]  /*0010*/  S2R R0, SR_TID.X ;  /* 0x0000000000007919 */ /* 0x000e6e0000002100 */
[----:B------:R-:W2:Y:S01]  /*0020*/  LDC.64 R12, c[0x0][0x228] ;  /* 0x00008a00ff0c7b82 */ /* 0x000ea20000000a00 */
[----:B------:R-:W-:Y:S01]  /*0030*/  ULDC.64 UR4, c[0x0][0x208] ;  /* 0x0000820000047ab9 */ /* 0x000fe20000000a00 */
[----:B------:R-:W3:Y:S06]  /*0040*/  S2R R5, SR_CTAID.X ;  /* 0x0000000000057919 */ /* 0x000eec0000002500 */
[----:B------:R-:W4:Y:S08]  /*0050*/  LDC.64 R16, c[0x0][0x218] ;  /* 0x00008600ff107b82 */ /* 0x000f300000000a00 */
[----:B------:R-:W5:Y:S08]  /*0060*/  LDC.64 R8, c[0x0][0x220] ;  /* 0x00008800ff087b82 */ /* 0x000f700000000a00 */
[----:B------:R-:W4:Y:S01]  /*0070*/  LDC.64 R6, c[0x0][0x230] ;  /* 0x00008c00ff067b82 */ /* 0x000f220000000a00 */
[----:B-1----:R-:W-:-:S07]  /*0080*/  SHF.L.U32 R0, R0, 0x1, RZ ;  /* 0x0000000100007819 */ /* 0x002fce00000006ff */
[----:B------:R-:W1:Y:S01]  /*0090*/  LDC.64 R18, c[0x0][0x238] ;  /* 0x00008e00ff127b82 */ /* 0x000e620000000a00 */
[----:B---3--:R-:W-:Y:S02]  /*00a0*/  SHF.R.S32.HI R3, RZ, 0x17, R5 ;  /* 0x00000017ff037819 */ /* 0x008fe40000011405 */
[----:B------:R-:W-:Y:S02]  /*00b0*/  LOP3.LUT R0, R0, 0xfe, RZ, 0xc0, !PT ;  /* 0x000000fe00007812 */ /* 0x000fe400078ec0ff */
[----:B------:R-:W-:Y:S02]  /*00c0*/  SGXT R3, R3, 0x1 ;  /* 0x000000010303781a */ /* 0x000fe40000000200 */
[----:B------:R-:W-:Y:S02]  /*00d0*/  LEA R0, R5, R0, 0x8 ;  /* 0x0000000005007211 */ /* 0x000fe400078e40ff */
[----:B------:R-:W-:Y:S02]  /*00e0*/  CS2R R4, SRZ ;  /* 0x0000000000047805 */ /* 0x000fe4000001ff00 */
[----:B------:R-:W-:-:S02]  /*00f0*/  LEA.HI R3, R3, R0, RZ, 0x4 ;  /* 0x0000000003037211 */ /* 0x000fc400078f20ff */
[----:B------:R-:W-:Y:S02]  /*0100*/  ISETP.GE.AND P0, PT, R0, 0x100, PT ;  /* 0x000001000000780c */ /* 0x000fe40003f06270 */
[----:B------:R-:W-:-:S04]  /*0110*/  SHF.R.S32.HI R3, RZ, 0x4, R3 ;  /* 0x00000004ff037819 */ /* 0x000fc80000011403 */
[----:B------:R-:W-:-:S04]  /*0120*/  LEA.HI R2, R3, R3, RZ, 0x2 ;  /* 0x0000000303027211 */ /* 0x000fc800078f10ff */
[----:B------:R-:W-:-:S04]  /*0130*/  LOP3.LUT R2, R2, 0xfffffffc, RZ, 0xc0, !PT ;  /* 0xfffffffc02027812 */ /* 0x000fc800078ec0ff */
[----:B------:R-:W-:-:S05]  /*0140*/  IADD3 R15, R3, -R2, RZ ;  /* 0x80000002030f7210 */ /* 0x000fca0007ffe0ff */
[----:B--2---:R-:W-:-:S05]  /*0150*/  IMAD.WIDE R12, R15, 0x4, R12 ;  /* 0x000000040f0c7825 */ /* 0x004fca00078e020c */
[----:B------:R-:W2:Y:S04]  /*0160*/  @!P0 LDG.E.EL R4, desc[UR4][R12.64] ;  /* 0x000000040c048981 */ /* 0x000ea8000c2e1900 */
[----:B------:R3:W2:Y:S01]  /*0170*/  @!P0 LDG.E.EL R5, desc[UR4][R12.64] ;  /* 0x000000040c058981 */ /* 0x0006a2000c2e1900 */
[----:B------:R-:W-:Y:S02]  /*0180*/  CS2R R10, SRZ ;  /* 0x00000000000a7805 */ /* 0x000fe4000001ff00 */
[----:B------:R-:W-:Y:S01]  /*0190*/  CS2R R2, SRZ ;  /* 0x0000000000027805 */ /* 0x000fe2000001ff00 */
[----:B----4-:R-:W-:-:S04]  /*01a0*/  IMAD.WIDE R16, R0, 0x4, R16 ;  /* 0x0000000400107825 */ /* 0x010fc800078e0210 */
[C---:B-----5:R-:W-:Y:S01]  /*01b0*/  IMAD.WIDE R8, R15.reuse, 0x4, R8 ;  /* 0x000000040f087825 */ /* 0x060fe200078e0208 */
[----:B------:R4:W5:Y:S01]  /*01c0*/  @!P0 LDG.E.64 R2, desc[UR4][R16.64] ;  /* 0x0000000410028981 */ /* 0x000962000c1e1b00 */
[----:B---3--:R-:W-:Y:S02]  /*01d0*/  CS2R R12, SRZ ;  /* 0x00000000000c7805 */ /* 0x008fe4000001ff00 */
[C---:B0-----:R-:W-:Y:S01]  /*01e0*/  IMAD.WIDE R6, R15.reuse, 0x4, R6 ;  /* 0x000000040f067825 */ /* 0x041fe200078e0206 */
[----:B------:R-:W5:Y:S03]  /*01f0*/  @!P0 LDG.E.EL R11, desc[UR4][R8.64] ;  /* 0x00000004080b8981 */ /* 0x000f66000c2e1900 */
[----:B-1----:R-:W-:Y:S01]  /*0200*/  IMAD.WIDE R18, R15, 0x4, R18 ;  /* 0x000000040f127825 */ /* 0x002fe200078e0212 */
[----:B------:R-:W3:Y:S01]  /*0210*/  @!P0 LDG.E.EL R12, desc[UR4][R8.64] ;  /* 0x00000004080c8981 */ /* 0x000ee2000c2e1900 */
[----:B------:R-:W-:-:S03]  /*0220*/  CS2R R14, SRZ ;  /* 0x00000000000e7805 */ /* 0x000fc6000001ff00 */
[----:B------:R-:W3:Y:S04]  /*0230*/  @!P0 LDG.E.EL R13, desc[UR4][R6.64] ;  /* 0x00000004060d8981 */ /* 0x000ee8000c2e1900 */
[----:B------:R-:W3:Y:S04]  /*0240*/  @!P0 LDG.E.EL R10, desc[UR4][R18.64] ;  /* 0x00000004120a8981 */ /* 0x000ee8000c2e1900 */
[----:B------:R0:W3:Y:S04]  /*0250*/  @!P0 LDG.E.EL R15, desc[UR4][R6.64] ;  /* 0x00000004060f8981 */ /* 0x0000e8000c2e1900 */
[----:B------:R-:W3:Y:S01]  /*0260*/  @!P0 LDG.E.EL R14, desc[UR4][R18.64] ;  /* 0x00000004120e8981 */ /* 0x000ee2000c2e1900 */
[----:B--2---:R-:W-:-:S04]  /*0270*/  FADD R4, R4, 0.0010000000474974513054 ;  /* 0x3a83126f04047421 */ /* 0x004fc80000000000 */
[----:B----4-:R-:W1:Y:S01]  /*0280*/  MUFU.SQRT R16, R4 ;  /* 0x0000000400107308 */ /* 0x010e620000002000 */
[----:B------:R-:W-:-:S07]  /*0290*/  FADD R5, R5, 0.0010000000474974513054 ;  /* 0x3a83126f05057421 */ /* 0x000fce0000000000 */
[----:B------:R-:W2:Y:S01]  /*02a0*/  MUFU.SQRT R17, R5 ;  /* 0x0000000500117308 */ /* 0x000ea20000002000 */
[C---:B-1----:R-:W-:Y:S02]  /*02b0*/  FSETP.GT.AND P1, PT, R16.reuse, 8.50705917302346158658e+37, PT ;  /* 0x7e8000001000780b */ /* 0x042fe40003f24000 */
[----:B------:R-:W-:Y:S02]  /*02c0*/  FSETP.GEU.AND P3, PT, R16, 1.175494350822287508e-38, PT ;  /* 0x008000001000780b */ /* 0x000fe40003f6e000 */
[C---:B--2---:R-:W-:Y:S02]  /*02d0*/  FSETP.GT.AND P2, PT, R17.reuse, 8.50705917302346158658e+37, PT ;  /* 0x7e8000001100780b */ /* 0x044fe40003f44000 */
[----:B------:R-:W-:-:S07]  /*02e0*/  FSETP.GEU.AND P4, PT, R17, 1.175494350822287508e-38, PT ;  /* 0x008000001100780b */ /* 0x000fce0003f8e000 */
[----:B------:R-:W-:Y:S01]  /*02f0*/  @P1 FMUL R16, R16, 0.25 ;  /* 0x3e80000010101820 */ /* 0x000fe20000400000 */
[----:B------:R-:W-:-:S03]  /*0300*/  HFMA2.MMA R4, -RZ, RZ, 1.625, 0 ;  /* 0x3e800000ff047435 */ /* 0x000fc600000001ff */
[----:B------:R-:W-:Y:S01]  /*0310*/  @!P3 FMUL R16, R16, 16777216 ;  /* 0x4b8000001010b820 */ /* 0x000fe20000400000 */
[----:B------:R-:W-:-:S05]  /*0320*/  @P2 FMUL R17, R17, 0.25 ;  /* 0x3e80000011112820 */ /* 0x000fca0000400000 */
[----:B------:R-:W1:Y:S01]  /*0330*/  MUFU.RCP R16, R16 ;  /* 0x0000001000107308 */ /* 0x000e620000001000 */
[----:B------:R-:W-:Y:S01]  /*0340*/  @!P4 FMUL R17, R17, 16777216 ;  /* 0x4b8000001111c820 */ /* 0x000fe20000400000 */
[----:B------:R-:W-:-:S06]  /*0350*/  FSEL R5, R4, 1, P1 ;  /* 0x3f80000004057808 */ /* 0x000fcc0000800000 */
[----:B------:R-:W2:Y:S01]  /*0360*/  MUFU.RCP R17, R17 ;  /* 0x0000001100117308 */ /* 0x000ea20000001000 */
[----:B------:R-:W-:Y:S01]  /*0370*/  @!P3 FMUL R5, R5, 16777216 ;  /* 0x4b8000000505b820 */ /* 0x000fe20000400000 */
[----:B0-----:R-:W-:Y:S01]  /*0380*/  FSEL R6, R4, 1, P2 ;  /* 0x3f80000004067808 */ /* 0x001fe20001000000 */
[----:B-----5:R-:W-:Y:S02]  /*0390*/  FADD R2, -R11, R2 ;  /* 0x000000020b027221 */ /* 0x020fe40000000100 */
[----:B-1----:R-:W-:Y:S02]  /*03a0*/  FMUL R5, R16, R5 ;  /* 0x0000000510057220 */ /* 0x002fe40000400000 */
[----:B------:R-:W-:Y:S01]  /*03b0*/  @!P4 FMUL R6, R6, 16777216 ;  /* 0x4b8000000606c820 */ /* 0x000fe20000400000 */
[----:B---3--:R-:W-:Y:S01]  /*03c0*/  FADD R3, -R12, R3 ;  /* 0x000000030c037221 */ /* 0x008fe20000000100 */
[----:B------:R-:W-:Y:S02]  /*03d0*/  FMUL R5, R2, R5 ;  /* 0x0000000502057220 */ /* 0x000fe40000400000 */
[----:B--2---:R-:W-:-:S02]  /*03e0*/  FMUL R6, R17, R6 ;  /* 0x0000000611067220 */ /* 0x004fc40000400000 */
[----:B------:R-:W-:Y:S02]  /*03f0*/  FFMA R5, R5, R13, R10 ;  /* 0x0000000d05057223 */ /* 0x000fe4000000000a */
[----:B------:R-:W-:Y:S02]  /*0400*/  FMUL R3, R3, R6 ;  /* 0x0000000603037220 */ /* 0x000fe40000400000 */
[----:B------:R-:W-:Y:S02]  /*0410*/  FADD R2, RZ, -R5 ;  /* 0x80000005ff027221 */ /* 0x000fe40000000000 */
[----:B------:R-:W-:Y:S02]  /*0420*/  FFMA R14, R3, R15, R14 ;  /* 0x0000000f030e7223 */ /* 0x000fe4000000000e */
[----:B------:R-:W-:Y:S02]  /*0430*/  FMUL R3, R2, 1.4426950216293334961 ;  /* 0x3fb8aa3b02037820 */ /* 0x000fe40000400000 */
[----:B------:R-:W-:-:S04]  /*0440*/  FADD R2, RZ, -R14 ;  /* 0x8000000eff027221 */ /* 0x000fc80000000000 */
[----:B------:R-:W-:Y:S01]  /*0450*/  FMUL R6, R2, 1.4426950216293334961 ;  /* 0x3fb8aa3b02067820 */ /* 0x000fe20000400000 */
[----:B------:R-:W-:-:S04]  /*0460*/  FSETP.GEU.AND P1, PT, R3, -126, PT ;  /* 0xc2fc00000300780b */ /* 0x000fc80003f2e000 */
[----:B------:R-:W-:-:S09]  /*0470*/  FSETP.GEU.AND P2, PT, R6, -126, PT ;  /* 0xc2fc00000600780b */ /* 0x000fd20003f4e000 */
[----:B------:R-:W-:-:S04]  /*0480*/  @!P1 FMUL R3, R3, 0.5 ;  /* 0x3f00000003039820 */ /* 0x000fc80000400000 */
[----:B------:R-:W-:Y:S01]  /*0490*/  @!P2 FMUL R6, R6, 0.5 ;  /* 0x3f0000000606a820 */ /* 0x000fe20000400000 */
[----:B------:R-:W0:Y:S08]  /*04a0*/  MUFU.EX2 R2, R3 ;  /* 0x0000000300027308 */ /* 0x000e300000000800 */
[----:B------:R-:W1:Y:S01]  /*04b0*/  MUFU.EX2 R7, R6 ;  /* 0x0000000600077308 */ /* 0x000e620000000800 */
[----:B0-----:R-:W-:-:S04]  /*04c0*/  @!P1 FMUL R2, R2, R2 ;  /* 0x0000000202029220 */ /* 0x001fc80000400000 */
[----:B------:R-:W-:Y:S02]  /*04d0*/  FADD R8, R2, 1 ;  /* 0x3f80000002087421 */ /* 0x000fe40000000000 */
[----:B------:R-:W0:Y:S01]  /*04e0*/  LDC.64 R2, c[0x0][0x210] ;  /* 0x00008400ff027b82 */ /* 0x000e220000000a00 */
[----:B-1----:R-:W-:-:S04]  /*04f0*/  @!P2 FMUL R7, R7, R7 ;  /* 0x000000070707a220 */ /* 0x002fc80000400000 */
[----:B------:R-:W-:Y:S01]  /*0500*/  FADD R7, R7, 1 ;  /* 0x3f80000007077421 */ /* 0x000fe20000000000 */
[----:B------:R-:W-:-:S04]  /*0510*/  FSETP.GT.AND P1, PT, R8, 8.50705917302346158658e+37, PT ;  /* 0x7e8000000800780b */ /* 0x000fc80003f24000 */
[----:B------:R-:W-:-:S09]  /*0520*/  FSETP.GT.AND P2, PT, R7, 8.50705917302346158658e+37, PT ;  /* 0x7e8000000700780b */ /* 0x000fd20003f44000 */
[----:B------:R-:W-:-:S04]  /*0530*/  @P1 FMUL R8, R8, 0.25 ;  /* 0x3e80000008081820 */ /* 0x000fc80000400000 */
[----:B------:R-:W-:Y:S02]  /*0540*/  @P2 FMUL R7, R7, 0.25 ;  /* 0x3e80000007072820 */ /* 0x000fe40000400000 */
[----:B------:R-:W1:Y:S08]  /*0550*/  MUFU.RCP R8, R8 ;  /* 0x0000000800087308 */ /* 0x000e700000001000 */
[----:B------:R-:W2:Y:S01]  /*0560*/  MUFU.RCP R7, R7 ;  /* 0x0000000700077308 */ /* 0x000ea20000001000 */
[----:B------:R-:W-:-:S02]  /*0570*/  FSEL R9, R4, 1, P1 ;  /* 0x3f80000004097808 */ /* 0x000fc40000800000 */
[----:B------:R-:W-:-:S03]  /*0580*/  FSEL R6, R4, 1, P2 ;  /* 0x3f80000004067808 */ /* 0x000fc60001000000 */
[----:B-1----:R-:W-:Y:S01]  /*0590*/  FMUL R4, R8, R9 ;  /* 0x0000000908047220 */ /* 0x002fe20000400000 */
[----:B0-----:R-:W-:-:S04]  /*05a0*/  IMAD.WIDE R2, R0, 0x4, R2 ;  /* 0x0000000400027825 */ /* 0x001fc800078e0202 */
[----:B------:R-:W-:Y:S01]  /*05b0*/  FMUL R4, R5, R4 ;  /* 0x0000000405047220 */ /* 0x000fe20000400000 */
[----:B--2---:R-:W-:-:S04]  /*05c0*/  FMUL R9, R7, R6 ;  /* 0x0000000607097220 */ /* 0x004fc80000400000 */
[----:B------:R-:W-:Y:S01]  /*05d0*/  FMUL R5, R14, R9 ;  /* 0x000000090e057220 */ /* 0x000fe20000400000 */
[----:B------:R-:W-:Y:S06]  /*05e0*/  @P0 EXIT ;  /* 0x000000000000094d */ /* 0x000fec0003800000 */
[----:B------:R-:W-:Y:S01]  /*05f0*/  STG.E.64 desc[UR4][R2.64], R4 ;  /* 0x0000000402007986 */ /* 0x000fe2000c101b04 */
[----:B------:R-:W-:Y:S05]  /*0600*/  EXIT ;  /* 0x000000000000794d */ /* 0x000fea0003800000 */
.L_x_0:
[----:B------:R-:W-:-:S00]  /*0610*/  BRA `(.L_x_0) ;  /* 0xfffffffc00fc7947 */ /* 0x000fc0000383ffff */
[----:B------:R-:W-:-:S00]  /*0620*/  NOP ;  /* 0x0000000000007918 */ /* 0x000fc00000000000 */
        /* <DEDUP_REMOVED lines=13> */
.L_x_1:


//--------------------- .nv.global.init           --------------------------
	.section	.nv.global.init,"aw",@progbits
.nv.global.init:
	.type		_$_str,@object
	.size		_$_str,(_$_str_$_2 - _$_str)
_$_str:
        /*0000*/ 	.byte	0x5f, 0x5f, 0x43, 0x55, 0x44, 0x41, 0x5f, 0x46, 0x54, 0x5a, 0x00
	.type		_$_str_$_2,@object
	.size		_$_str_$_2,(.L_1 - _$_str_$_2)
_$_str_$_2:
        /*000b*/ 	.byte	0x5f, 0x5f, 0x43, 0x55, 0x44, 0x41, 0x5f, 0x50, 0x52, 0x45, 0x43, 0x5f, 0x53, 0x51, 0x52, 0x54
        /*001b*/ 	.byte	0x00
.L_1:


//--------------------- .nv.constant0.triton_poi_fused__native_batch_norm_legit_no_training_mul_sigmoid_2 --------------------------
	.section	.nv.constant0.triton_poi_fused__native_batch_norm_legit_no_training_mul_sigmoid_2,"a",@progbits
	.sectionflags	@""
	.align	4
.nv.constant0.triton_poi_fused__native_batch_norm_legit_no_training_mul_sigmoid_2:
	.zero		580
